//
// Generated by NVIDIA NVVM Compiler
//
// Compiler Build ID: CL-36424714
// Cuda compilation tools, release 13.0, V13.0.88
// Based on NVVM 20.0.0
//

.version 9.0
.target sm_100
.address_size 64

	// .globl	_Z10montecarloPfS_S_i

.visible .entry _Z10montecarloPfS_S_i(
	.param .u64 .ptr .align 1 _Z10montecarloPfS_S_i_param_0,
	.param .u64 .ptr .align 1 _Z10montecarloPfS_S_i_param_1,
	.param .u64 .ptr .align 1 _Z10montecarloPfS_S_i_param_2,
	.param .u32 _Z10montecarloPfS_S_i_param_3
)
{
	.reg .pred 	%p<4>;
	.reg .b32 	%r<7>;
	.reg .b32 	%f<6>;
	.reg .b64 	%rd<16>;

	ld.param.u64 	%rd9, [_Z10montecarloPfS_S_i_param_0];
	ld.param.u64 	%rd10, [_Z10montecarloPfS_S_i_param_1];
	ld.param.u64 	%rd11, [_Z10montecarloPfS_S_i_param_2];
	ld.param.s32 	%rd2, [_Z10montecarloPfS_S_i_param_3];
	mov.u32 	%r2, %ctaid.x;
	mov.u32 	%r1, %ntid.x;
	mov.u32 	%r3, %tid.x;
	mad.lo.s32 	%r4, %r2, %r1, %r3;
	cvt.u64.u32 	%rd15, %r4;
	setp.ge.u64 	%p1, %rd15, %rd2;
	@%p1 bra 	$L__BB0_5;
	mov.u32 	%r5, %nctaid.x;
	mul.lo.s32 	%r6, %r1, %r5;
	cvt.u64.u32 	%rd3, %r6;
	cvta.to.global.u64 	%rd4, %rd9;
	cvta.to.global.u64 	%rd5, %rd10;
	cvta.to.global.u64 	%rd6, %rd11;
$L__BB0_2:
	shl.b64 	%rd12, %rd15, 2;
	add.s64 	%rd13, %rd4, %rd12;
	ld.global.f32 	%f1, [%rd13];
	add.s64 	%rd14, %rd5, %rd12;
	ld.global.f32 	%f2, [%rd14];
	mul.f32 	%f3, %f2, %f2;
	fma.rn.f32 	%f4, %f1, %f1, %f3;
	setp.geu.f32 	%p2, %f4, 0f3F800000;
	@%p2 bra 	$L__BB0_4;
	atom.global.add.f32 	%f5, [%rd6], 0f3F800000;
$L__BB0_4:
	add.s64 	%rd15, %rd15, %rd3;
	setp.lt.u64 	%p3, %rd15, %rd2;
	@%p3 bra 	$L__BB0_2;
$L__BB0_5:
	ret;

}


// ===== COMPILED SASS (sm_100) =====

	.target	sm_100

	.elftype	@"ET_EXEC"


//--------------------- .note.nv.tkinfo           --------------------------
	.section	.note.nv.tkinfo,"",@"SHT_NOTE"
	.sectionflags	@"SHF_NOTE_NV_TKINFO"
	.tkinfo
        /*0018*/ 	.word	0x00000002
        /*0030*/ 	.string	""
        /*0030*/ 	.string	"ptxas"
        /*0030*/ 	.string	"Cuda compilation tools, release 13.0, V13.0.88"
        /*0030*/ 	.string	"Build cuda_13.0.r13.0/compiler.36424714_0"
        /*0030*/ 	.string	"-arch sm_100 -m 64 "



//--------------------- .note.nv.cuinfo           --------------------------
	.section	.note.nv.cuinfo,"",@"SHT_NOTE"
	.sectionflags	@"SHF_NOTE_NV_CUINFO"
        /*0018*/ 	.short	0x0002
        /*001a*/ 	.short	0x0064
        /*001c*/ 	.short	0x0082
	.zero		2


//--------------------- .nv.info                  --------------------------
	.section	.nv.info,"",@"SHT_CUDA_INFO"
	.align	4


	//----- nvinfo : EIATTR_REGCOUNT
	.align		4
        /*0000*/ 	.byte	0x04, 0x2f
        /*0002*/ 	.short	(.L_1 - .L_0)
	.align		4
.L_0:
        /*0004*/ 	.word	index@(_Z10montecarloPfS_S_i)
        /*0008*/ 	.word	0x0000000c


	//----- nvinfo : EIATTR_FRAME_SIZE
	.align		4
.L_1:
        /*000c*/ 	.byte	0x04, 0x11
        /*000e*/ 	.short	(.L_3 - .L_2)
	.align		4
.L_2:
        /*0010*/ 	.word	index@(_Z10montecarloPfS_S_i)
        /*0014*/ 	.word	0x00000000


	//----- nvinfo : EIATTR_MIN_STACK_SIZE
	.align		4
.L_3:
        /*0018*/ 	.byte	0x04, 0x12
        /*001a*/ 	.short	(.L_5 - .L_4)
	.align		4
.L_4:
        /*001c*/ 	.word	index@(_Z10montecarloPfS_S_i)
        /*0020*/ 	.word	0x00000000
.L_5:


//--------------------- .nv.compat                --------------------------
	.section	.nv.compat,"",@"SHT_CUDA_COMPAT_INFO"
	.align	4
        /*0000*/ 	.byte	0x02, 0x09, 0x00, 0x00, 0x02, 0x02, 0x01, 0x00, 0x02, 0x05, 0x05, 0x00, 0x03, 0x07, 0x01, 0x01
        /*0010*/ 	.byte	0x02, 0x03, 0x00, 0x00, 0x02, 0x06, 0x01, 0x00, 0x04, 0x0b, 0x08, 0x00, 0x01, 0x00, 0x00, 0x00
        /*0020*/ 	.byte	0x00, 0x00, 0x00, 0x00


//--------------------- .nv.info._Z10montecarloPfS_S_i --------------------------
	.section	.nv.info._Z10montecarloPfS_S_i,"",@"SHT_CUDA_INFO"
	.sectionflags	@""
	.align	4


	//----- nvinfo : EIATTR_CUDA_API_VERSION
	.align		4
        /*0000*/ 	.byte	0x04, 0x37
        /*0002*/ 	.short	(.L_7 - .L_6)
.L_6:
        /*0004*/ 	.word	0x00000082


	//----- nvinfo : EIATTR_KPARAM_INFO
	.align		4
.L_7:
        /*0008*/ 	.byte	0x04, 0x17
        /*000a*/ 	.short	(.L_9 - .L_8)
.L_8:
        /*000c*/ 	.word	0x00000000
        /*0010*/ 	.short	0x0003
        /*0012*/ 	.short	0x0018
        /*0014*/ 	.byte	0x00, 0xf0, 0x11, 0x00


	//----- nvinfo : EIATTR_KPARAM_INFO
	.align		4
.L_9:
        /*0018*/ 	.byte	0x04, 0x17
        /*001a*/ 	.short	(.L_11 - .L_10)
.L_10:
        /*001c*/ 	.word	0x00000000
        /*0020*/ 	.short	0x0002
        /*0022*/ 	.short	0x0010
        /*0024*/ 	.byte	0x00, 0xf5, 0x21, 0x00


	//----- nvinfo : EIATTR_KPARAM_INFO
	.align		4
.L_11:
        /*0028*/ 	.byte	0x04, 0x17
        /*002a*/ 	.short	(.L_13 - .L_12)
.L_12:
        /*002c*/ 	.word	0x00000000
        /*0030*/ 	.short	0x0001
        /*0032*/ 	.short	0x0008
        /*0034*/ 	.byte	0x00, 0xf5, 0x21, 0x00


	//----- nvinfo : EIATTR_KPARAM_INFO
	.align		4
.L_13:
        /*0038*/ 	.byte	0x04, 0x17
        /*003a*/ 	.short	(.L_15 - .L_14)
.L_14:
        /*003c*/ 	.word	0x00000000
        /*0040*/ 	.short	0x0000
        /*0042*/ 	.short	0x0000
        /*0044*/ 	.byte	0x00, 0xf5, 0x21, 0x00


	//----- nvinfo : EIATTR_SPARSE_MMA_MASK
	.align		4
.L_15:
        /*0048*/ 	.byte	0x03, 0x50
        /*004a*/ 	.short	0x0000


	//----- nvinfo : EIATTR_MAXREG_COUNT
	.align		4
        /*004c*/ 	.byte	0x03, 0x1b
        /*004e*/ 	.short	0x00ff


	//----- nvinfo : EIATTR_MERCURY_ISA_VERSION
	.align		4
        /*0050*/ 	.byte	0x03, 0x5f
        /*0052*/ 	.short	0x0101


	//----- nvinfo : EIATTR_VRC_CTA_INIT_COUNT
	.align		4
        /*0054*/ 	.byte	0x02, 0x4a
	.zero		1
	.zero		1


	//----- nvinfo : EIATTR_EXIT_INSTR_OFFSETS
	.align		4
        /*0058*/ 	.byte	0x04, 0x1c
        /*005a*/ 	.short	(.L_17 - .L_16)


	//   ....[0]....
.L_16:
        /*005c*/ 	.word	0x00000090


	//   ....[1]....
        /*0060*/ 	.word	0x00000270


	//----- nvinfo : EIATTR_CRS_STACK_SIZE
	.align		4
.L_17:
        /*0064*/ 	.byte	0x04, 0x1e
        /*0066*/ 	.short	(.L_19 - .L_18)
.L_18:
        /*0068*/ 	.word	0x00000000


	//----- nvinfo : EIATTR_CBANK_PARAM_SIZE
	.align		4
.L_19:
        /*006c*/ 	.byte	0x03, 0x19
        /*006e*/ 	.short	0x001c


	//----- nvinfo : EIATTR_PARAM_CBANK
	.align		4
        /*0070*/ 	.byte	0x04, 0x0a
        /*0072*/ 	.short	(.L_21 - .L_20)
	.align		4
.L_20:
        /*0074*/ 	.word	index@(.nv.constant0._Z10montecarloPfS_S_i)
        /*0078*/ 	.short	0x0380
        /*007a*/ 	.short	0x001c


	//----- nvinfo : EIATTR_SW_WAR
	.align		4
.L_21:
        /*007c*/ 	.byte	0x04, 0x36
        /*007e*/ 	.short	(.L_23 - .L_22)
.L_22:
        /*0080*/ 	.word	0x00000008
.L_23:


//--------------------- .nv.callgraph             --------------------------
	.section	.nv.callgraph,"",@"SHT_CUDA_CALLGRAPH"
	.align	4
	.sectionentsize	8
	.align		4
        /*0000*/ 	.word	0x00000000
	.align		4
        /*0004*/ 	.word	0xffffffff
	.align		4
        /*0008*/ 	.word	0x00000000
	.align		4
        /*000c*/ 	.word	0xfffffffe
	.align		4
        /*0010*/ 	.word	0x00000000
	.align		4
        /*0014*/ 	.word	0xfffffffd
	.align		4
        /*0018*/ 	.word	0x00000000
	.align		4
        /*001c*/ 	.word	0xfffffffc


//--------------------- .text._Z10montecarloPfS_S_i --------------------------
	.section	.text._Z10montecarloPfS_S_i,"ax",@progbits
	.align	128
        .global         _Z10montecarloPfS_S_i
        .type           _Z10montecarloPfS_S_i,@function
        .size           _Z10montecarloPfS_S_i,(.L_x_4 - _Z10montecarloPfS_S_i)
        .other          _Z10montecarloPfS_S_i,@"STO_CUDA_ENTRY STV_DEFAULT"
_Z10montecarloPfS_S_i:
.text._Z10montecarloPfS_S_i:
[----:B------:R-:W-:Y:S01]  /*0000*/  LDC R1, c[0x0][0x37c] ;  /* 0x0000df00ff017b82 */ /* 0x000fe20000000800 */
[----:B------:R-:W0:Y:S07]  /*0010*/  S2R R3, SR_TID.X ;  /* 0x0000000000037919 */ /* 0x000e2e0000002100 */
[----:B------:R-:W0:Y:S01]  /*0020*/  S2UR UR4, SR_CTAID.X ;  /* 0x00000000000479c3 */ /* 0x000e220000002500 */
[----:B------:R-:W1:Y:S07]  /*0030*/  LDCU UR6, c[0x0][0x398] ;  /* 0x00007300ff0677ac */ /* 0x000e6e0008000800 */
[----:B------:R-:W0:Y:S01]  /*0040*/  LDC R2, c[0x0][0x360] ;  /* 0x0000d800ff027b82 */ /* 0x000e220000000800 */
[----:B-1----:R-:W-:Y:S01]  /*0050*/  USHF.R.S32.HI UR5, URZ, 0x1f, UR6 ;  /* 0x0000001fff057899 */ /* 0x002fe20008011406 */
[----:B0-----:R-:W-:-:S05]  /*0060*/  IMAD R0, R2, UR4, R3 ;  /* 0x0000000402007c24 */ /* 0x001fca000f8e0203 */
[----:B------:R-:W-:-:S04]  /*0070*/  ISETP.GE.U32.AND P0, PT, R0, UR6, PT ;  /* 0x0000000600007c0c */ /* 0x000fc8000bf06070 */
[----:B------:R-:W-:-:S13]  /*0080*/  ISETP.GE.U32.AND.EX P0, PT, RZ, UR5, PT, P0 ;  /* 0x00000005ff007c0c */ /* 0x000fda000bf06100 */
[----:B------:R-:W-:Y:S05]  /*0090*/  @P0 EXIT ;  /* 0x000000000000094d */ /* 0x000fea0003800000 */
[----:B------:R-:W0:Y:S01]  /*00a0*/  LDCU UR4, c[0x0][0x370] ;  /* 0x00006e00ff0477ac */ /* 0x000e220008000800 */
[----:B------:R-:W-:Y:S02]  /*00b0*/  IMAD.MOV.U32 R9, RZ, RZ, R0 ;  /* 0x000000ffff097224 */ /* 0x000fe400078e0000 */
[----:B------:R-:W-:Y:S01]  /*00c0*/  IMAD.MOV.U32 R6, RZ, RZ, RZ ;  /* 0x000000ffff067224 */ /* 0x000fe200078e00ff */
[----:B------:R-:W1:Y:S01]  /*00d0*/  LDCU.64 UR6, c[0x0][0x358] ;  /* 0x00006b00ff0677ac */ /* 0x000e620008000a00 */
[----:B------:R-:W2:Y:S01]  /*00e0*/  LDCU UR12, c[0x0][0x398] ;  /* 0x00007300ff0c77ac */ /* 0x000ea20008000800 */
[----:B------:R-:W3:Y:S01]  /*00f0*/  LDCU.128 UR8, c[0x0][0x380] ;  /* 0x00007000ff0877ac */ /* 0x000ee20008000c00 */
[----:B0-----:R-:W-:-:S07]  /*0100*/  IMAD R0, R2, UR4, RZ ;  /* 0x0000000402007c24 */ /* 0x001fce000f8e02ff */
.L_x_2:
[C---:B0-----:R-:W-:Y:S01]  /*0110*/  IMAD.SHL.U32 R2, R9.reuse, 0x4, RZ ;  /* 0x0000000409027824 */ /* 0x041fe200078e00ff */
[----:B------:R-:W-:-:S04]  /*0120*/  SHF.L.U64.HI R3, R9, 0x2, R6 ;  /* 0x0000000209037819 */ /* 0x000fc80000010206 */
[C---:B---3--:R-:W-:Y:S02]  /*0130*/  IADD3 R4, P1, PT, R2.reuse, UR10, RZ ;  /* 0x0000000a02047c10 */ /* 0x048fe4000ff3e0ff */
[----:B------:R-:W-:Y:S02]  /*0140*/  IADD3 R2, P0, PT, R2, UR8, RZ ;  /* 0x0000000802027c10 */ /* 0x000fe4000ff1e0ff */
[C---:B------:R-:W-:Y:S02]  /*0150*/  IADD3.X R5, PT, PT, R3.reuse, UR11, RZ, P1, !PT ;  /* 0x0000000b03057c10 */ /* 0x040fe40008ffe4ff */
[----:B------:R-:W-:-:S03]  /*0160*/  IADD3.X R3, PT, PT, R3, UR9, RZ, P0, !PT ;  /* 0x0000000903037c10 */ /* 0x000fc600087fe4ff */
[----:B-1----:R-:W3:Y:S04]  /*0170*/  LDG.E R4, desc[UR6][R4.64] ;  /* 0x0000000604047981 */ /* 0x002ee8000c1e1900 */
[----:B------:R-:W4:Y:S01]  /*0180*/  LDG.E R2, desc[UR6][R2.64] ;  /* 0x0000000602027981 */ /* 0x000f22000c1e1900 */
[----:B------:R-:W-:Y:S01]  /*0190*/  IADD3 R9, P0, PT, R0, R9, RZ ;  /* 0x0000000900097210 */ /* 0x000fe20007f1e0ff */
[----:B------:R-:W-:Y:S04]  /*01a0*/  BSSY.RECONVERGENT B0, `(.L_x_0) ;  /* 0x000000b000007945 */ /* 0x000fe80003800200 */
[----:B------:R-:W-:Y:S01]  /*01b0*/  IMAD.X R6, RZ, RZ, R6, P0 ;  /* 0x000000ffff067224 */ /* 0x000fe200000e0606 */
[----:B--2---:R-:W-:-:S04]  /*01c0*/  ISETP.GE.U32.AND P0, PT, R9, UR12, PT ;  /* 0x0000000c09007c0c */ /* 0x004fc8000bf06070 */
[----:B------:R-:W-:Y:S01]  /*01d0*/  ISETP.GE.U32.AND.EX P0, PT, R6, UR5, PT, P0 ;  /* 0x0000000506007c0c */ /* 0x000fe2000bf06100 */
[----:B---3--:R-:W-:-:S04]  /*01e0*/  FMUL R7, R4, R4 ;  /* 0x0000000404077220 */ /* 0x008fc80000400000 */
[----:B----4-:R-:W-:-:S05]  /*01f0*/  FFMA R7, R2, R2, R7 ;  /* 0x0000000202077223 */ /* 0x010fca0000000007 */
[----:B------:R-:W-:-:S13]  /*0200*/  FSETP.GEU.AND P1, PT, R7, 1, PT ;  /* 0x3f8000000700780b */ /* 0x000fda0003f2e000 */
[----:B------:R-:W-:Y:S05]  /*0210*/  @P1 BRA `(.L_x_1) ;  /* 0x00000000000c1947 */ /* 0x000fea0003800000 */
[----:B------:R-:W0:Y:S01]  /*0220*/  LDC.64 R2, c[0x0][0x390] ;  /* 0x0000e400ff027b82 */ /* 0x000e220000000a00 */
[----:B------:R-:W-:-:S05]  /*0230*/  IMAD.MOV.U32 R5, RZ, RZ, 0x3f800000 ;  /* 0x3f800000ff057424 */ /* 0x000fca00078e00ff */
[----:B0-----:R0:W-:Y:S02]  /*0240*/  REDG.E.ADD.F32.FTZ.RN.STRONG.GPU desc[UR6][R2.64], R5 ;  /* 0x00000005020079a6 */ /* 0x0011e4000c12f306 */
.L_x_1:
[----:B------:R-:W-:Y:S05]  /*0250*/  BSYNC.RECONVERGENT B0 ;  /* 0x0000000000007941 */ /* 0x000fea0003800200 */
.L_x_0:
[----:B------:R-:W-:Y:S05]  /*0260*/  @!P0 BRA `(.L_x_2) ;  /* 0xfffffffc00a88947 */ /* 0x000fea000383ffff */
[----:B------:R-:W-:Y:S05]  /*0270*/  EXIT ;  /* 0x000000000000794d */ /* 0x000fea0003800000 */
.L_x_3:
[----:B------:R-:W-:-:S00]  /*0280*/  BRA `(.L_x_3) ;  /* 0xfffffffc00fc7947 */ /* 0x000fc0000383ffff */
[----:B------:R-:W-:-:S00]  /*0290*/  NOP ;  /* 0x0000000000007918 */ /* 0x000fc00000000000 */
        /* <DEDUP_REMOVED lines=14> */
.L_x_4:


//--------------------- .nv.shared.reserved.0     --------------------------
	.section	.nv.shared.reserved.0,"aw",@nobits
	.weak		__nv_reservedSMEM_offset_0_alias
	.size		__nv_reservedSMEM_offset_0_alias, 0, 64
	.other		__nv_reservedSMEM_offset_0_alias,@"STO_CUDA_RESERVED_SHARED STV_DEFAULT"
__nv_reservedSMEM_offset_0_alias:
	.zero		0
	.zero		64


//--------------------- .nv.constant0._Z10montecarloPfS_S_i --------------------------
	.section	.nv.constant0._Z10montecarloPfS_S_i,"a",@progbits
	.sectionflags	@""
	.align	4
.nv.constant0._Z10montecarloPfS_S_i:
	.zero		924


//--------------------- SYMBOLS --------------------------

	.type		.nv.reservedSmem.offset0,@object
	.size		.nv.reservedSmem.offset0,0x4
